def matmul_kernel(
    a_ptr,
    b_ptr,
    c_ptr,
    M,
    N,
    K,
    stride_am,
    stride_ak,
    stride_bk,
    stride_bn,
    stride_cm,
    stride_cn,
    BLOCK_M: tl.constexpr,
    BLOCK_N: tl.constexpr,
    BLOCK_K: tl.constexpr,
    GROUP_M: tl.constexpr,
):
    pid = tl.program_id(axis=0)
    num_pid_m = tl.cdiv(M, BLOCK_M)
    num_pid_n = tl.cdiv(N, BLOCK_N)
    num_pid_in_group = GROUP_M * num_pid_n
    group_id = pid // num_pid_in_group
    first_pid_m = group_id * GROUP_M
    group_size_m = min(num_pid_m - first_pid_m, GROUP_M)
    pid_m = first_pid_m + ((pid % num_pid_in_group) % group_size_m)
    pid_n = (pid % num_pid_in_group) // group_size_m

    offs_am = (pid_m * BLOCK_M + tl.arange(0, BLOCK_M)) % M
    offs_bn = (pid_n * BLOCK_N + tl.arange(0, BLOCK_N)) % N
    offs_k = tl.arange(0, BLOCK_K)
    a_ptrs = a_ptr + offs_am[:, None] * stride_am + offs_k[None, :] * stride_ak
    b_ptrs = b_ptr + offs_k[:, None] * stride_bk + offs_bn[None, :] * stride_bn

    acc = tl.zeros((BLOCK_M, BLOCK_N), dtype=tl.float32)
    for kk in range(0, tl.cdiv(K, BLOCK_K)):
        a = tl.load(a_ptrs, mask=offs_k[None, :] < K - kk * BLOCK_K, other=0.0)
        b = tl.load(b_ptrs, mask=offs_k[:, None] < K - kk * BLOCK_K, other=0.0)
        acc = tl.dot(a, b, acc)
        a_ptrs += BLOCK_K * stride_ak
        b_ptrs += BLOCK_K * stride_bk

    c = acc.to(c_ptr.dtype.element_ty)
    offs_cm = pid_m * BLOCK_M + tl.arange(0, BLOCK_M)
    offs_cn = pid_n * BLOCK_N + tl.arange(0, BLOCK_N)
    c_ptrs = c_ptr + offs_cm[:, None] * stride_cm + offs_cn[None, :] * stride_cn
    mask = (offs_cm[:, None] < M) & (offs_cn[None, :] < N)
    tl.store(c_ptrs, c, mask=mask)

# config = {"BLOCK_K": 32, "BLOCK_M": 32, "BLOCK_N": 32, "GROUP_M": 8, "arch": "sm_100", "dtype": "bf16", "num_ctas": 1, "num_stages": 2, "num_warps": 8}
# arch = sm_100


// ===== COMPILED SASS (sm_100a) =====

	.target	sm_100a

	.elftype	@"ET_EXEC"


//--------------------- .note.nv.tkinfo           --------------------------
	.section	.note.nv.tkinfo,"",@"SHT_NOTE"
	.sectionflags	@"SHF_NOTE_NV_TKINFO"
	.tkinfo
        /*0018*/ 	.word	0x00000081
        /*0030*/ 	.string	""
        /*0030*/ 	.string	"ptxas-blackwell"
        /*0030*/ 	.string	"Cuda compilation tools, release 12.9, V12.9.86"
        /*0030*/ 	.string	"Build cuda_12.9.r12.9/compiler.36037853_0"
        /*0030*/ 	.string	"-v  -suppress-debug-info  -lineinfo  -arch sm_100a "



//--------------------- .note.nv.cuver            --------------------------
	.section	.note.nv.cuver,"",@"SHT_NOTE"
	.sectionflags	@"SHF_NOTE_NV_CUVER"
        /*0018*/ 	.short	0x0001
        /*001a*/ 	.short	0x0064
        /*001c*/ 	.short	0x0001
        /*001e*/ 	.short	0x0000
        /*0020*/ 	.short	0x0001
        /*0022*/ 	.short	0x0000


//--------------------- .nv.info                  --------------------------
	.section	.nv.info,"",@"SHT_CUDA_INFO"
	.align	4


	//----- nvinfo : EIATTR_REGCOUNT
	.align		4
        /*0000*/ 	.byte	0x04, 0x2f
        /*0002*/ 	.short	(.L_1 - .L_0)
	.align		4
.L_0:
        /*0004*/ 	.word	index@(matmul_kernel)
        /*0008*/ 	.word	0x0000003e


	//----- nvinfo : EIATTR_FRAME_SIZE
	.align		4
.L_1:
        /*000c*/ 	.byte	0x04, 0x11
        /*000e*/ 	.short	(.L_3 - .L_2)
	.align		4
.L_2:
        /*0010*/ 	.word	index@(matmul_kernel)
        /*0014*/ 	.word	0x00000000


	//----- nvinfo : EIATTR_MIN_STACK_SIZE
	.align		4
.L_3:
        /*0018*/ 	.byte	0x04, 0x12
        /*001a*/ 	.short	(.L_5 - .L_4)
	.align		4
.L_4:
        /*001c*/ 	.word	index@(matmul_kernel)
        /*0020*/ 	.word	0x00000000
.L_5:


//--------------------- .nv.info.matmul_kernel    --------------------------
	.section	.nv.info.matmul_kernel,"",@"SHT_CUDA_INFO"
	.sectionflags	@""
	.align	4


	//----- nvinfo : EIATTR_CUDA_API_VERSION
	.align		4
        /*0000*/ 	.byte	0x04, 0x37
        /*0002*/ 	.short	(.L_7 - .L_6)
.L_6:
        /*0004*/ 	.word	0x00000081


	//----- nvinfo : EIATTR_KPARAM_INFO
	.align		4
.L_7:
        /*0008*/ 	.byte	0x04, 0x17
        /*000a*/ 	.short	(.L_9 - .L_8)
.L_8:
        /*000c*/ 	.word	0x00000000
        /*0010*/ 	.short	0x000d
        /*0012*/ 	.short	0x0048
        /*0014*/ 	.byte	0x00, 0xf4, 0x21, 0x00


	//----- nvinfo : EIATTR_KPARAM_INFO
	.align		4
.L_9:
        /*0018*/ 	.byte	0x04, 0x17
        /*001a*/ 	.short	(.L_11 - .L_10)
.L_10:
        /*001c*/ 	.word	0x00000000
        /*0020*/ 	.short	0x000c
        /*0022*/ 	.short	0x0040
        /*0024*/ 	.byte	0x00, 0xf4, 0x21, 0x00


	//----- nvinfo : EIATTR_KPARAM_INFO
	.align		4
.L_11:
        /*0028*/ 	.byte	0x04, 0x17
        /*002a*/ 	.short	(.L_13 - .L_12)
.L_12:
        /*002c*/ 	.word	0x00000000
        /*0030*/ 	.short	0x000b
        /*0032*/ 	.short	0x0038
        /*0034*/ 	.byte	0x00, 0xf0, 0x11, 0x00


	//----- nvinfo : EIATTR_KPARAM_INFO
	.align		4
.L_13:
        /*0038*/ 	.byte	0x04, 0x17
        /*003a*/ 	.short	(.L_15 - .L_14)
.L_14:
        /*003c*/ 	.word	0x00000000
        /*0040*/ 	.short	0x000a
        /*0042*/ 	.short	0x0034
        /*0044*/ 	.byte	0x00, 0xf0, 0x11, 0x00


	//----- nvinfo : EIATTR_KPARAM_INFO
	.align		4
.L_15:
        /*0048*/ 	.byte	0x04, 0x17
        /*004a*/ 	.short	(.L_17 - .L_16)
.L_16:
        /*004c*/ 	.word	0x00000000
        /*0050*/ 	.short	0x0009
        /*0052*/ 	.short	0x0030
        /*0054*/ 	.byte	0x00, 0xf0, 0x11, 0x00


	//----- nvinfo : EIATTR_KPARAM_INFO
	.align		4
.L_17:
        /*0058*/ 	.byte	0x04, 0x17
        /*005a*/ 	.short	(.L_19 - .L_18)
.L_18:
        /*005c*/ 	.word	0x00000000
        /*0060*/ 	.short	0x0008
        /*0062*/ 	.short	0x002c
        /*0064*/ 	.byte	0x00, 0xf0, 0x11, 0x00


	//----- nvinfo : EIATTR_KPARAM_INFO
	.align		4
.L_19:
        /*0068*/ 	.byte	0x04, 0x17
        /*006a*/ 	.short	(.L_21 - .L_20)
.L_20:
        /*006c*/ 	.word	0x00000000
        /*0070*/ 	.short	0x0007
        /*0072*/ 	.short	0x0028
        /*0074*/ 	.byte	0x00, 0xf0, 0x11, 0x00


	//----- nvinfo : EIATTR_KPARAM_INFO
	.align		4
.L_21:
        /*0078*/ 	.byte	0x04, 0x17
        /*007a*/ 	.short	(.L_23 - .L_22)
.L_22:
        /*007c*/ 	.word	0x00000000
        /*0080*/ 	.short	0x0006
        /*0082*/ 	.short	0x0024
        /*0084*/ 	.byte	0x00, 0xf0, 0x11, 0x00


	//----- nvinfo : EIATTR_KPARAM_INFO
	.align		4
.L_23:
        /*0088*/ 	.byte	0x04, 0x17
        /*008a*/ 	.short	(.L_25 - .L_24)
.L_24:
        /*008c*/ 	.word	0x00000000
        /*0090*/ 	.short	0x0005
        /*0092*/ 	.short	0x0020
        /*0094*/ 	.byte	0x00, 0xf0, 0x11, 0x00


	//----- nvinfo : EIATTR_KPARAM_INFO
	.align		4
.L_25:
        /*0098*/ 	.byte	0x04, 0x17
        /*009a*/ 	.short	(.L_27 - .L_26)
.L_26:
        /*009c*/ 	.word	0x00000000
        /*00a0*/ 	.short	0x0004
        /*00a2*/ 	.short	0x001c
        /*00a4*/ 	.byte	0x00, 0xf0, 0x11, 0x00


	//----- nvinfo : EIATTR_KPARAM_INFO
	.align		4
.L_27:
        /*00a8*/ 	.byte	0x04, 0x17
        /*00aa*/ 	.short	(.L_29 - .L_28)
.L_28:
        /*00ac*/ 	.word	0x00000000
        /*00b0*/ 	.short	0x0003
        /*00b2*/ 	.short	0x0018
        /*00b4*/ 	.byte	0x00, 0xf0, 0x11, 0x00


	//----- nvinfo : EIATTR_KPARAM_INFO
	.align		4
.L_29:
        /*00b8*/ 	.byte	0x04, 0x17
        /*00ba*/ 	.short	(.L_31 - .L_30)
.L_30:
        /*00bc*/ 	.word	0x00000000
        /*00c0*/ 	.short	0x0002
        /*00c2*/ 	.short	0x0010
        /*00c4*/ 	.byte	0x00, 0xf4, 0x21, 0x00


	//----- nvinfo : EIATTR_KPARAM_INFO
	.align		4
.L_31:
        /*00c8*/ 	.byte	0x04, 0x17
        /*00ca*/ 	.short	(.L_33 - .L_32)
.L_32:
        /*00cc*/ 	.word	0x00000000
        /*00d0*/ 	.short	0x0001
        /*00d2*/ 	.short	0x0008
        /*00d4*/ 	.byte	0x00, 0xf4, 0x21, 0x00


	//----- nvinfo : EIATTR_KPARAM_INFO
	.align		4
.L_33:
        /*00d8*/ 	.byte	0x04, 0x17
        /*00da*/ 	.short	(.L_35 - .L_34)
.L_34:
        /*00dc*/ 	.word	0x00000000
        /*00e0*/ 	.short	0x0000
        /*00e2*/ 	.short	0x0000
        /*00e4*/ 	.byte	0x00, 0xf4, 0x21, 0x00


	//----- nvinfo : EIATTR_SPARSE_MMA_MASK
	.align		4
.L_35:
        /*00e8*/ 	.byte	0x03, 0x50
        /*00ea*/ 	.short	0x0000


	//----- nvinfo : EIATTR_MAXREG_COUNT
	.align		4
        /*00ec*/ 	.byte	0x03, 0x1b
        /*00ee*/ 	.short	0x00ff


	//----- nvinfo : EIATTR_NUM_BARRIERS
	.align		4
        /*00f0*/ 	.byte	0x02, 0x4c
        /*00f2*/ 	.byte	0x01
	.zero		1


	//----- nvinfo : EIATTR_VRC_CTA_INIT_COUNT
	.align		4
        /*00f4*/ 	.byte	0x02, 0x4a
	.zero		1
	.zero		1


	//----- nvinfo : EIATTR_EXIT_INSTR_OFFSETS
	.align		4
        /*00f8*/ 	.byte	0x04, 0x1c
        /*00fa*/ 	.short	(.L_37 - .L_36)


	//   ....[0]....
.L_36:
        /*00fc*/ 	.word	0x000015e0


	//   ....[1]....
        /*0100*/ 	.word	0x00001610


	//----- nvinfo : EIATTR_REQNTID
	.align		4
.L_37:
        /*0104*/ 	.byte	0x04, 0x10
        /*0106*/ 	.short	(.L_39 - .L_38)
.L_38:
        /*0108*/ 	.word	0x00000100
        /*010c*/ 	.word	0x00000001
        /*0110*/ 	.word	0x00000001


	//----- nvinfo : EIATTR_CBANK_PARAM_SIZE
	.align		4
.L_39:
        /*0114*/ 	.byte	0x03, 0x19
        /*0116*/ 	.short	0x0050


	//----- nvinfo : EIATTR_PARAM_CBANK
	.align		4
        /*0118*/ 	.byte	0x04, 0x0a
        /*011a*/ 	.short	(.L_41 - .L_40)
	.align		4
.L_40:
        /*011c*/ 	.word	index@(.nv.constant0.matmul_kernel)
        /*0120*/ 	.short	0x0380
        /*0122*/ 	.short	0x0050


	//----- nvinfo : EIATTR_SW_WAR
	.align		4
.L_41:
        /*0124*/ 	.byte	0x04, 0x36
        /*0126*/ 	.short	(.L_43 - .L_42)
.L_42:
        /*0128*/ 	.word	0x00000008
.L_43:


//--------------------- .nv.compat                --------------------------
	.section	.nv.compat,"",@"SHT_CUDA_COMPAT_INFO"
	.align	4
        /*0000*/ 	.byte	0x02, 0x02, 0x01, 0x00, 0x02, 0x05, 0x05, 0x00, 0x02, 0x03, 0x00, 0x00, 0x02, 0x06, 0x01, 0x00


//--------------------- .nv.callgraph             --------------------------
	.section	.nv.callgraph,"",@"SHT_CUDA_CALLGRAPH"
	.align	4
	.sectionentsize	8
	.align		4
        /*0000*/ 	.word	0x00000000
	.align		4
        /*0004*/ 	.word	0xffffffff
	.align		4
        /*0008*/ 	.word	0x00000000
	.align		4
        /*000c*/ 	.word	0xfffffffe
	.align		4
        /*0010*/ 	.word	0x00000000
	.align		4
        /*0014*/ 	.word	0xfffffffd
	.align		4
        /*0018*/ 	.word	0x00000000
	.align		4
        /*001c*/ 	.word	0xfffffffc


//--------------------- .text.matmul_kernel       --------------------------
	.section	.text.matmul_kernel,"ax",@progbits
	.align	128
        .global         matmul_kernel
        .type           matmul_kernel,@function
        .size           matmul_kernel,(.L_x_3 - matmul_kernel)
        .other          matmul_kernel,@"STO_CUDA_ENTRY STV_DEFAULT"
matmul_kernel:
.text.matmul_kernel:
[----:B------:R-:W0:Y:S08]  /*0000*/  LDC R1, c[0x0][0x37c] ;  /* 0x0000df00ff017b82 */ /* 0x000e300000000800 */
[----:B------:R-:W1:Y:S01]  /*0010*/  LDC.64 R16, c[0x0][0x398] ;  /* 0x0000e600ff107b82 */ /* 0x000e620000000a00 */
[----:B------:R-:W2:Y:S01]  /*0020*/  S2R R5, SR_CTAID.X ;  /* 0x0000000000057919 */ /* 0x000ea20000002500 */
[----:B------:R-:W-:Y:S01]  /*0030*/  UMOV UR4, 0x400 ;  /* 0x0000040000047882 */ /* 0x000fe20000000000 */
[----:B------:R-:W3:Y:S01]  /*0040*/  LDCU.64 UR6, c[0x0][0x358] ;  /* 0x00006b00ff0677ac */ /* 0x000ee20008000a00 */
[----:B------:R-:W4:Y:S04]  /*0050*/  S2R R11, SR_TID.X ;  /* 0x00000000000b7919 */ /* 0x000f280000002100 */
[----:B------:R-:W5:Y:S08]  /*0060*/  LDC R40, c[0x0][0x3a0] ;  /* 0x0000e800ff287b82 */ /* 0x000f700000000800 */
[----:B------:R-:W0:Y:S01]  /*0070*/  S2UR UR5, SR_CgaCtaId ;  /* 0x00000000000579c3 */ /* 0x000e220000008800 */
[----:B-1----:R-:W-:-:S05]  /*0080*/  VIADD R0, R17, 0x1f ;  /* 0x0000001f11007836 */ /* 0x002fca0000000000 */
[----:B------:R-:W-:Y:S01]  /*0090*/  SHF.R.S32.HI R3, RZ, 0x1f, R0 ;  /* 0x0000001fff037819 */ /* 0x000fe20000011400 */
[----:B-----5:R-:W-:-:S03]  /*00a0*/  VIADD R40, R40, 0x1f ;  /* 0x0000001f28287836 */ /* 0x020fc60000000000 */
[----:B------:R-:W-:Y:S02]  /*00b0*/  LEA.HI R3, R3, R0, RZ, 0x5 ;  /* 0x0000000003037211 */ /* 0x000fe400078f28ff */
[----:B--2---:R-:W-:Y:S02]  /*00c0*/  IABS R8, R5 ;  /* 0x0000000500087213 */ /* 0x004fe40000000000 */
[----:B------:R-:W-:Y:S01]  /*00d0*/  SHF.R.S32.HI R3, RZ, 0x5, R3 ;  /* 0x00000005ff037819 */ /* 0x000fe20000011403 */
[----:B0-----:R-:W-:-:S04]  /*00e0*/  ULEA UR4, UR5, UR4, 0x18 ;  /* 0x0000000405047291 */ /* 0x001fc8000f8ec0ff */
[----:B------:R-:W-:-:S05]  /*00f0*/  IMAD.SHL.U32 R4, R3, 0x8, RZ ;  /* 0x0000000803047824 */ /* 0x000fca00078e00ff */
[-C--:B------:R-:W-:Y:S02]  /*0100*/  IABS R7, R4.reuse ;  /* 0x0000000400077213 */ /* 0x080fe40000000000 */
[----:B------:R-:W-:Y:S02]  /*0110*/  IABS R10, R4 ;  /* 0x00000004000a7213 */ /* 0x000fe40000000000 */
[----:B------:R-:W0:Y:S08]  /*0120*/  I2F.RP R0, R7 ;  /* 0x0000000700007306 */ /* 0x000e300000209400 */
[----:B0-----:R-:W0:Y:S02]  /*0130*/  MUFU.RCP R0, R0 ;  /* 0x0000000000007308 */ /* 0x001e240000001000 */
[----:B0-----:R-:W-:-:S02]  /*0140*/  VIADD R2, R0, 0xffffffe ;  /* 0x0ffffffe00027836 */ /* 0x001fc40000000000 */
[----:B------:R-:W-:-:S04]  /*0150*/  IMAD.MOV R0, RZ, RZ, -R10 ;  /* 0x000000ffff007224 */ /* 0x000fc800078e0a0a */
[----:B------:R0:W1:Y:S02]  /*0160*/  F2I.FTZ.U32.TRUNC.NTZ R3, R2 ;  /* 0x0000000200037305 */ /* 0x000064000021f000 */
[----:B0-----:R-:W-:Y:S02]  /*0170*/  IMAD.MOV.U32 R2, RZ, RZ, RZ ;  /* 0x000000ffff027224 */ /* 0x001fe400078e00ff */
[----:B-1----:R-:W-:-:S04]  /*0180*/  IMAD.MOV R6, RZ, RZ, -R3 ;  /* 0x000000ffff067224 */ /* 0x002fc800078e0a03 */
[----:B------:R-:W-:Y:S02]  /*0190*/  IMAD R9, R6, R7, RZ ;  /* 0x0000000706097224 */ /* 0x000fe400078e02ff */
[----:B------:R-:W-:Y:S02]  /*01a0*/  IMAD.MOV.U32 R6, RZ, RZ, R8 ;  /* 0x000000ffff067224 */ /* 0x000fe400078e0008 */
[----:B------:R-:W-:-:S06]  /*01b0*/  IMAD.HI.U32 R3, R3, R9, R2 ;  /* 0x0000000903037227 */ /* 0x000fcc00078e0002 */
[----:B------:R-:W-:-:S04]  /*01c0*/  IMAD.HI.U32 R3, R3, R6, RZ ;  /* 0x0000000603037227 */ /* 0x000fc800078e00ff */
[----:B------:R-:W-:-:S05]  /*01d0*/  IMAD R0, R3, R0, R6 ;  /* 0x0000000003007224 */ /* 0x000fca00078e0206 */
[----:B------:R-:W-:-:S13]  /*01e0*/  ISETP.GT.U32.AND P1, PT, R7, R0, PT ;  /* 0x000000000700720c */ /* 0x000fda0003f24070 */
[----:B------:R-:W-:Y:S02]  /*01f0*/  @!P1 IMAD.IADD R0, R0, 0x1, -R7 ;  /* 0x0000000100009824 */ /* 0x000fe400078e0a07 */
[----:B------:R-:W-:Y:S01]  /*0200*/  @!P1 VIADD R3, R3, 0x1 ;  /* 0x0000000103039836 */ /* 0x000fe20000000000 */
[----:B------:R-:W-:Y:S02]  /*0210*/  ISETP.NE.AND P1, PT, R4, RZ, PT ;  /* 0x000000ff0400720c */ /* 0x000fe40003f25270 */
[----:B------:R-:W-:Y:S02]  /*0220*/  ISETP.GE.U32.AND P0, PT, R0, R7, PT ;  /* 0x000000070000720c */ /* 0x000fe40003f06070 */
[----:B------:R-:W-:-:S04]  /*0230*/  LOP3.LUT R0, R5, R4, RZ, 0x3c, !PT ;  /* 0x0000000405007212 */ /* 0x000fc800078e3cff */
[----:B------:R-:W-:Y:S01]  /*0240*/  ISETP.GE.AND P2, PT, R0, RZ, PT ;  /* 0x000000ff0000720c */ /* 0x000fe20003f46270 */
[----:B------:R-:W-:-:S06]  /*0250*/  VIADD R0, R16, 0x1f ;  /* 0x0000001f10007836 */ /* 0x000fcc0000000000 */
[----:B------:R-:W-:-:S04]  /*0260*/  @P0 VIADD R3, R3, 0x1 ;  /* 0x0000000103030836 */ /* 0x000fc80000000000 */
[----:B------:R-:W-:Y:S01]  /*0270*/  IMAD.MOV.U32 R2, RZ, RZ, R3 ;  /* 0x000000ffff027224 */ /* 0x000fe200078e0003 */
[----:B------:R-:W-:-:S03]  /*0280*/  SHF.R.S32.HI R3, RZ, 0x1f, R0 ;  /* 0x0000001fff037819 */ /* 0x000fc60000011400 */
[----:B------:R-:W-:Y:S01]  /*0290*/  @!P2 IMAD.MOV R2, RZ, RZ, -R2 ;  /* 0x000000ffff02a224 */ /* 0x000fe200078e0a02 */
[----:B------:R-:W-:Y:S02]  /*02a0*/  @!P1 LOP3.LUT R2, RZ, R4, RZ, 0x33, !PT ;  /* 0x00000004ff029212 */ /* 0x000fe400078e33ff */
[----:B------:R-:W-:-:S03]  /*02b0*/  LEA.HI R3, R3, R0, RZ, 0x5 ;  /* 0x0000000003037211 */ /* 0x000fc600078f28ff */
[----:B------:R-:W-:Y:S02]  /*02c0*/  IMAD.SHL.U32 R13, R2, 0x8, RZ ;  /* 0x00000008020d7824 */ /* 0x000fe400078e00ff */
[----:B------:R-:W-:-:S03]  /*02d0*/  IMAD.MOV R2, RZ, RZ, -R2 ;  /* 0x000000ffff027224 */ /* 0x000fc600078e0a02 */
[----:B------:R-:W-:Y:S01]  /*02e0*/  LEA.HI.SX32 R3, R3, -R13, 0x1b ;  /* 0x8000000d03037211 */ /* 0x000fe200078fdaff */
[----:B------:R-:W-:-:S03]  /*02f0*/  IMAD R4, R4, R2, R5 ;  /* 0x0000000204047224 */ /* 0x000fc600078e0205 */
[----:B------:R-:W-:Y:S02]  /*0300*/  VIMNMX R15, PT, PT, R3, 0x8, PT ;  /* 0x00000008030f7848 */ /* 0x000fe40003fe0100 */
[----:B------:R-:W-:Y:S02]  /*0310*/  IABS R9, R4 ;  /* 0x0000000400097213 */ /* 0x000fe40000000000 */
[----:B------:R-:W-:-:S04]  /*0320*/  IABS R7, R15 ;  /* 0x0000000f00077213 */ /* 0x000fc80000000000 */
[----:B------:R-:W0:Y:S08]  /*0330*/  I2F.RP R0, R7 ;  /* 0x0000000700007306 */ /* 0x000e300000209400 */
[----:B0-----:R-:W0:Y:S02]  /*0340*/  MUFU.RCP R0, R0 ;  /* 0x0000000000007308 */ /* 0x001e240000001000 */
[----:B0-----:R-:W-:-:S06]  /*0350*/  VIADD R3, R0, 0xffffffe ;  /* 0x0ffffffe00037836 */ /* 0x001fcc0000000000 */
[----:B------:R-:W0:Y:S02]  /*0360*/  F2I.FTZ.U32.TRUNC.NTZ R3, R3 ;  /* 0x0000000300037305 */ /* 0x000e24000021f000 */
[----:B0-----:R-:W-:-:S04]  /*0370*/  IMAD.MOV R6, RZ, RZ, -R3 ;  /* 0x000000ffff067224 */ /* 0x001fc800078e0a03 */
[----:B------:R-:W-:Y:S01]  /*0380*/  IMAD.MOV.U32 R2, RZ, RZ, R6 ;  /* 0x000000ffff027224 */ /* 0x000fe200078e0006 */
[----:B------:R-:W-:-:S03]  /*0390*/  IABS R6, R15 ;  /* 0x0000000f00067213 */ /* 0x000fc60000000000 */
[----:B------:R-:W-:Y:S02]  /*03a0*/  IMAD R5, R2, R7, RZ ;  /* 0x0000000702057224 */ /* 0x000fe400078e02ff */
[----:B------:R-:W-:Y:S02]  /*03b0*/  IMAD.MOV.U32 R2, RZ, RZ, RZ ;  /* 0x000000ffff027224 */ /* 0x000fe400078e00ff */
[----:B------:R-:W-:Y:S02]  /*03c0*/  IMAD.MOV R0, RZ, RZ, -R6 ;  /* 0x000000ffff007224 */ /* 0x000fe400078e0a06 */
[----:B------:R-:W-:Y:S01]  /*03d0*/  IMAD.HI.U32 R2, R3, R5, R2 ;  /* 0x0000000503027227 */ /* 0x000fe200078e0002 */
[----:B----4-:R-:W-:-:S04]  /*03e0*/  SHF.R.U32.HI R3, RZ, 0x5, R11 ;  /* 0x00000005ff037819 */ /* 0x010fc8000001160b */
[----:B------:R-:W-:Y:S01]  /*03f0*/  SGXT.U32 R3, R3, 0x3 ;  /* 0x000000030303781a */ /* 0x000fe20000000000 */
        /* <DEDUP_REMOVED lines=8> */
[----:B------:R-:W-:-:S07]  /*0480*/  ISETP.GE.AND P2, PT, R0, RZ, PT ;  /* 0x000000ff0000720c */ /* 0x000fce0003f46270 */
[----:B------:R-:W-:Y:S01]  /*0490*/  @P0 VIADD R2, R2, 0x1 ;  /* 0x0000000102020836 */ /* 0x000fe20000000000 */
[----:B------:R-:W-:-:S03]  /*04a0*/  ISETP.GT.AND P0, PT, R40, 0x1f, PT ;  /* 0x0000001f2800780c */ /* 0x000fc60003f04270 */
[----:B------:R-:W-:Y:S01]  /*04b0*/  IMAD.MOV.U32 R6, RZ, RZ, R2 ;  /* 0x000000ffff067224 */ /* 0x000fe200078e0002 */
[----:B------:R-:W-:-:S03]  /*04c0*/  LEA.HI R2, R11, 0x18, RZ, 0x1b ;  /* 0x000000180b027811 */ /* 0x000fc600078fd8ff */
[----:B------:R-:W-:Y:S01]  /*04d0*/  @!P2 IMAD.MOV R6, RZ, RZ, -R6 ;  /* 0x000000ffff06a224 */ /* 0x000fe200078e0a06 */
[----:B------:R-:W-:-:S05]  /*04e0*/  @!P1 LOP3.LUT R6, RZ, R15, RZ, 0x33, !PT ;  /* 0x0000000fff069212 */ /* 0x000fca00078e33ff */
[----:B------:R-:W-:Y:S01]  /*04f0*/  IMAD.MOV R0, RZ, RZ, -R6 ;  /* 0x000000ffff007224 */ /* 0x000fe200078e0a06 */
[----:B------:R-:W-:Y:S01]  /*0500*/  @!P0 PRMT R12, RZ, 0x7610, R12 ;  /* 0x00007610ff0c8816 */ /* 0x000fe2000000000c */
[----:B------:R-:W-:Y:S01]  /*0510*/  IMAD.SHL.U32 R10, R6, 0x20, RZ ;  /* 0x00000020060a7824 */ /* 0x000fe200078e00ff */
[----:B------:R-:W-:Y:S01]  /*0520*/  @!P0 PRMT R18, RZ, 0x7610, R18 ;  /* 0x00007610ff128816 */ /* 0x000fe20000000012 */
[----:B------:R-:W-:Y:S01]  /*0530*/  IMAD R0, R15, R0, R4 ;  /* 0x000000000f007224 */ /* 0x000fe200078e0204 */
[----:B------:R-:W-:Y:S01]  /*0540*/  @!P0 PRMT R12, R12, 0x5410, RZ ;  /* 0x000054100c0c8816 */ /* 0x000fe200000000ff */
[----:B------:R-:W-:Y:S01]  /*0550*/  IMAD.IADD R9, R2, 0x1, R10 ;  /* 0x0000000102097824 */ /* 0x000fe200078e020a */
[C---:B------:R-:W-:Y:S01]  /*0560*/  LOP3.LUT R6, R10.reuse, R3, RZ, 0xfc, !PT ;  /* 0x000000030a067212 */ /* 0x040fe200078efcff */
[----:B------:R-:W-:Y:S01]  /*0570*/  IMAD.IADD R13, R13, 0x1, R0 ;  /* 0x000000010d0d7824 */ /* 0x000fe200078e0200 */
[C---:B------:R-:W-:Y:S01]  /*0580*/  LOP3.LUT R0, R11.reuse, 0x1f, RZ, 0xc0, !PT ;  /* 0x0000001f0b007812 */ /* 0x040fe200078ec0ff */
[C---:B------:R-:W-:Y:S01]  /*0590*/  @!P0 IMAD.SHL.U32 R4, R11.reuse, 0x20, RZ ;  /* 0x000000200b048824 */ /* 0x040fe200078e00ff */
[C-C-:B------:R-:W-:Y:S01]  /*05a0*/  LOP3.LUT R7, R10.reuse, 0x8, R3.reuse, 0xfe, !PT ;  /* 0x000000080a077812 */ /* 0x140fe200078efe03 */
[----:B------:R-:W-:Y:S01]  /*05b0*/  @!P0 IMAD.SHL.U32 R5, R11, 0x40, RZ ;  /* 0x000000400b058824 */ /* 0x000fe200078e00ff */
[----:B------:R-:W-:Y:S01]  /*05c0*/  LOP3.LUT R8, R10, 0x10, R3, 0xfe, !PT ;  /* 0x000000100a087812 */ /* 0x000fe200078efe03 */
[----:B------:R-:W-:Y:S01]  /*05d0*/  IMAD R10, R13, 0x20, R0 ;  /* 0x000000200d0a7824 */ /* 0x000fe200078e0200 */
[----:B------:R-:W-:Y:S01]  /*05e0*/  @!P0 PRMT R18, R18, 0x5410, RZ ;  /* 0x0000541012128816 */ /* 0x000fe200000000ff */
[----:B---3--:R-:W-:Y:S06]  /*05f0*/  @!P0 BRA `(.L_x_0) ;  /* 0x0000000c001c8947 */ /* 0x008fec0003800000 */
[----:B------:R-:W-:Y:S01]  /*0600*/  IABS R12, R17 ;  /* 0x00000011000c7213 */ /* 0x000fe20000000000 */
[----:B------:R-:W0:Y:S01]  /*0610*/  LDC R38, c[0x0][0x3a8] ;  /* 0x0000ea00ff267b82 */ /* 0x000e220000000800 */
[----:B------:R-:W-:Y:S01]  /*0620*/  IABS R13, R16 ;  /* 0x00000010000d7213 */ /* 0x000fe20000000000 */
[----:B------:R-:W-:Y:S01]  /*0630*/  IMAD.SHL.U32 R29, R11, 0x10, RZ ;  /* 0x000000100b1d7824 */ /* 0x000fe200078e00ff */
[----:B------:R-:W1:Y:S01]  /*0640*/  I2F.RP R18, R12 ;  /* 0x0000000c00127306 */ /* 0x000e620000209400 */
[----:B------:R-:W-:Y:S01]  /*0650*/  IABS R20, R9 ;  /* 0x0000000900147213 */ /* 0x000fe20000000000 */
[----:B------:R-:W2:Y:S01]  /*0660*/  LDCU UR8, c[0x0][0x3b0] ;  /* 0x00007600ff0877ac */ /* 0x000ea20008000800 */
[----:B------:R-:W-:Y:S02]  /*0670*/  IABS R23, R7 ;  /* 0x0000000700177213 */ /* 0x000fe40000000000 */
[----:B------:R-:W-:Y:S01]  /*0680*/  IABS R25, R6 ;  /* 0x0000000600197213 */ /* 0x000fe20000000000 */
[----:B------:R-:W3:Y:S01]  /*0690*/  LDCU.128 UR12, c[0x0][0x380] ;  /* 0x00007000ff0c77ac */ /* 0x000ee20008000c00 */
[----:B------:R-:W-:Y:S01]  /*06a0*/  ISETP.GE.AND P5, PT, R6, RZ, PT ;  /* 0x000000ff0600720c */ /* 0x000fe20003fa6270 */
[----:B------:R-:W4:Y:S01]  /*06b0*/  I2F.RP R19, R13 ;  /* 0x0000000d00137306 */ /* 0x000f220000209400 */
[----:B------:R-:W5:Y:S01]  /*06c0*/  LDC R57, c[0x0][0x3ac] ;  /* 0x0000eb00ff397b82 */ /* 0x000f620000000800 */
[----:B------:R-:W-:Y:S01]  /*06d0*/  ISETP.GE.AND P6, PT, R10, RZ, PT ;  /* 0x000000ff0a00720c */ /* 0x000fe20003fc6270 */
[----:B------:R-:W0:Y:S01]  /*06e0*/  LDCU UR9, c[0x0][0x3a4] ;  /* 0x00007480ff0977ac */ /* 0x000e220008000800 */
[----:B------:R-:W-:Y:S01]  /*06f0*/  LOP3.LUT R26, R3, 0x10, RZ, 0xfc, !PT ;  /* 0x00000010031a7812 */ /* 0x000fe200078efcff */
[----:B------:R-:W0:Y:S03]  /*0700*/  LDCU UR5, c[0x0][0x3a0] ;  /* 0x00007400ff0577ac */ /* 0x000e260008000800 */
[----:B-1----:R-:W1:Y:S01]  /*0710*/  MUFU.RCP R18, R18 ;  /* 0x0000001200127308 */ /* 0x002e620000001000 */
[----:B0-----:R-:W-:-:S02]  /*0720*/  IMAD R49, R26, R38, RZ ;  /* 0x000000261a317224 */ /* 0x001fc400078e02ff */
[----:B------:R-:W-:-:S05]  /*0730*/  IMAD R47, R2, R38, RZ ;  /* 0x00000026022f7224 */ /* 0x000fca00078e02ff */
[----:B----4-:R-:W0:Y:S01]  /*0740*/  MUFU.RCP R19, R19 ;  /* 0x0000001300137308 */ /* 0x010e220000001000 */
[----:B------:R-:W-:Y:S02]  /*0750*/  IMAD R59, R3, R38, RZ ;  /* 0x00000026033b7224 */ /* 0x000fe400078e02ff */
[----:B-1----:R-:W-:Y:S02]  /*0760*/  VIADD R4, R18, 0xffffffe ;  /* 0x0ffffffe12047836 */ /* 0x002fe40000000000 */
[----:B-----5:R-:W-:-:S03]  /*0770*/  IMAD R55, R0, R57, RZ ;  /* 0x0000003900377224 */ /* 0x020fc600078e02ff */
[----:B------:R1:W4:Y:S01]  /*0780*/  F2I.FTZ.U32.TRUNC.NTZ R5, R4 ;  /* 0x0000000400057305 */ /* 0x000322000021f000 */
[----:B------:R-:W-:Y:S02]  /*0790*/  IMAD.SHL.U32 R57, R57, 0x20, RZ ;  /* 0x0000002039397824 */ /* 0x000fe400078e00ff */
[----:B0-----:R-:W-:-:S05]  /*07a0*/  VIADD R14, R19, 0xffffffe ;  /* 0x0ffffffe130e7836 */ /* 0x001fca0000000000 */
[----:B------:R0:W5:Y:S01]  /*07b0*/  F2I.FTZ.U32.TRUNC.NTZ R15, R14 ;  /* 0x0000000e000f7305 */ /* 0x000162000021f000 */
[----:B-1----:R-:W-:Y:S02]  /*07c0*/  IMAD.MOV.U32 R4, RZ, RZ, RZ ;  /* 0x000000ffff047224 */ /* 0x002fe400078e00ff */
[----:B----4-:R-:W-:Y:S02]  /*07d0*/  IMAD.MOV R21, RZ, RZ, -R5 ;  /* 0x000000ffff157224 */ /* 0x010fe400078e0a05 */
[----:B0-----:R-:W-:Y:S02]  /*07e0*/  IMAD.MOV.U32 R14, RZ, RZ, RZ ;  /* 0x000000ffff0e7224 */ /* 0x001fe400078e00ff */
[----:B------:R-:W-:Y:S02]  /*07f0*/  IMAD R21, R21, R12, RZ ;  /* 0x0000000c15157224 */ /* 0x000fe400078e02ff */
[----:B-----5:R-:W-:Y:S02]  /*0800*/  IMAD.MOV R22, RZ, RZ, -R15 ;  /* 0x000000ffff167224 */ /* 0x020fe400078e0a0f */
[----:B------:R-:W-:Y:S01]  /*0810*/  IMAD.HI.U32 R4, R5, R21, R4 ;  /* 0x0000001505047227 */ /* 0x000fe200078e0004 */
[----:B------:R-:W-:-:S03]  /*0820*/  IABS R21, R8 ;  /* 0x0000000800157213 */ /* 0x000fc60000000000 */
[----:B------:R-:W-:Y:S01]  /*0830*/  IMAD R19, R22, R13, RZ ;  /* 0x0000000d16137224 */ /* 0x000fe200078e02ff */
[----:B------:R-:W-:-:S03]  /*0840*/  IABS R22, R10 ;  /* 0x0000000a00167213 */ /* 0x000fc60000000000 */
[----:B------:R-:W-:-:S04]  /*0850*/  IMAD.HI.U32 R18, R15, R19, R14 ;  /* 0x000000130f127227 */ /* 0x000fc800078e000e */
[----:B------:R-:W-:Y:S02]  /*0860*/  IMAD.MOV.U32 R19, RZ, RZ, R20 ;  /* 0x000000ffff137224 */ /* 0x000fe400078e0014 */
[----:B------:R-:W-:-:S04]  /*0870*/  IMAD.HI.U32 R14, R4, R21, RZ ;  /* 0x00000015040e7227 */ /* 0x000fc800078e00ff */
[----:B------:R-:W-:-:S04]  /*0880*/  IMAD.HI.U32 R5, R4, R19, RZ ;  /* 0x0000001304057227 */ /* 0x000fc800078e00ff */
[----:B------:R-:W-:-:S04]  /*0890*/  IMAD.HI.U32 R15, R4, R23, RZ ;  /* 0x00000017040f7227 */ /* 0x000fc800078e00ff */
[----:B------:R-:W-:-:S04]  /*08a0*/  IMAD.HI.U32 R4, R4, R25, RZ ;  /* 0x0000001904047227 */ /* 0x000fc800078e00ff */
[----:B------:R-:W-:-:S04]  /*08b0*/  IMAD.HI.U32 R18, R18, R22, RZ ;  /* 0x0000001612127227 */ /* 0x000fc800078e00ff */
[----:B------:R-:W-:Y:S02]  /*08c0*/  IMAD.MOV R5, RZ, RZ, -R5 ;  /* 0x000000ffff057224 */ /* 0x000fe400078e0a05 */
[----:B------:R-:W-:Y:S02]  /*08d0*/  IMAD.MOV R14, RZ, RZ, -R14 ;  /* 0x000000ffff0e7224 */ /* 0x000fe400078e0a0e */
[----:B------:R-:W-:Y:S02]  /*08e0*/  IMAD.MOV R20, RZ, RZ, -R15 ;  /* 0x000000ffff147224 */ /* 0x000fe400078e0a0f */
[----:B------:R-:W-:Y:S02]  /*08f0*/  IMAD.MOV R4, RZ, RZ, -R4 ;  /* 0x000000ffff047224 */ /* 0x000fe400078e0a04 */
[----:B------:R-:W-:Y:S02]  /*0900*/  IMAD.MOV R18, RZ, RZ, -R18 ;  /* 0x000000ffff127224 */ /* 0x000fe400078e0a12 */
[----:B------:R-:W-:-:S02]  /*0910*/  IMAD R15, R12, R5, R19 ;  /* 0x000000050c0f7224 */ /* 0x000fc400078e0213 */
[C---:B------:R-:W-:Y:S02]  /*0920*/  IMAD R19, R12.reuse, R14, R21 ;  /* 0x0000000e0c137224 */ /* 0x040fe400078e0215 */
[C---:B------:R-:W-:Y:S01]  /*0930*/  IMAD R21, R12.reuse, R20, R23 ;  /* 0x000000140c157224 */ /* 0x040fe200078e0217 */
[C---:B------:R-:W-:Y:S01]  /*0940*/  ISETP.GT.U32.AND P0, PT, R12.reuse, R15, PT ;  /* 0x0000000f0c00720c */ /* 0x040fe20003f04070 */
[C---:B------:R-:W-:Y:S01]  /*0950*/  IMAD R23, R12.reuse, R4, R25 ;  /* 0x000000040c177224 */ /* 0x040fe200078e0219 */
[C---:B------:R-:W-:Y:S01]  /*0960*/  ISETP.GT.U32.AND P1, PT, R12.reuse, R19, PT ;  /* 0x000000130c00720c */ /* 0x040fe20003f24070 */
[----:B------:R-:W-:Y:S01]  /*0970*/  IMAD R14, R13, R18, R22 ;  /* 0x000000120d0e7224 */ /* 0x000fe200078e0216 */
[C---:B------:R-:W-:Y:S01]  /*0980*/  ISETP.GT.U32.AND P2, PT, R12.reuse, R21, PT ;  /* 0x000000150c00720c */ /* 0x040fe20003f44070 */
[C---:B------:R-:W-:Y:S01]  /*0990*/  IMAD.SHL.U32 R18, R11.reuse, 0x2, RZ ;  /* 0x000000020b127824 */ /* 0x040fe200078e00ff */
[----:B------:R-:W-:Y:S01]  /*09a0*/  ISETP.GT.U32.AND P3, PT, R12, R23, PT ;  /* 0x000000170c00720c */ /* 0x000fe20003f64070 */
[----:B------:R-:W-:Y:S01]  /*09b0*/  IMAD.SHL.U32 R4, R11, 0x8, RZ ;  /* 0x000000080b047824 */ /* 0x000fe200078e00ff */
[----:B------:R-:W-:Y:S01]  /*09c0*/  ISETP.GT.U32.AND P4, PT, R13, R14, PT ;  /* 0x0000000e0d00720c */ /* 0x000fe20003f84070 */
[----:B------:R-:W-:Y:S01]  /*09d0*/  IMAD.SHL.U32 R5, R11, 0x40, RZ ;  /* 0x000000400b057824 */ /* 0x000fe200078e00ff */
[----:B------:R-:W-:-:S02]  /*09e0*/  SHF.R.U32.HI R25, RZ, 0x2, R11 ;  /* 0x00000002ff197819 */ /* 0x000fc4000001160b */
[----:B------:R-:W-:Y:S01]  /*09f0*/  LOP3.LUT R20, R18, 0x10, RZ, 0xc0, !PT ;  /* 0x0000001012147812 */ /* 0x000fe200078ec0ff */
[--C-:B------:R-:W-:Y:S01]  /*0a00*/  @!P0 IMAD.IADD R15, R15, 0x1, -R12.reuse ;  /* 0x000000010f0f8824 */ /* 0x100fe200078e0a0c */
[----:B------:R-:W-:Y:S01]  /*0a10*/  LOP3.LUT R4, R4, 0x30, RZ, 0xc0, !PT ;  /* 0x0000003004047812 */ /* 0x000fe200078ec0ff */
[--C-:B------:R-:W-:Y:S01]  /*0a20*/  @!P1 IMAD.IADD R19, R19, 0x1, -R12.reuse ;  /* 0x0000000113139824 */ /* 0x100fe200078e0a0c */
[----:B------:R-:W-:Y:S01]  /*0a30*/  LOP3.LUT R27, R20, 0x20, R25, 0xf8, !PT ;  /* 0x00000020141b7812 */ /* 0x000fe200078ef819 */
[--C-:B------:R-:W-:Y:S01]  /*0a40*/  @!P2 IMAD.IADD R21, R21, 0x1, -R12.reuse ;  /* 0x000000011515a824 */ /* 0x100fe200078e0a0c */
[C---:B------:R-:W-:Y:S01]  /*0a50*/  ISETP.GT.U32.AND P0, PT, R12.reuse, R15, PT ;  /* 0x0000000f0c00720c */ /* 0x040fe20003f04070 */
[----:B------:R-:W-:Y:S01]  /*0a60*/  @!P3 IMAD.IADD R23, R23, 0x1, -R12 ;  /* 0x000000011717b824 */ /* 0x000fe200078e0a0c */
[----:B------:R-:W-:Y:S01]  /*0a70*/  ISETP.GT.U32.AND P1, PT, R12, R19, PT ;  /* 0x000000130c00720c */ /* 0x000fe20003f24070 */
[----:B------:R-:W-:Y:S01]  /*0a80*/  @!P4 IMAD.IADD R14, R14, 0x1, -R13 ;  /* 0x000000010e0ec824 */ /* 0x000fe200078e0a0d */
[----:B------:R-:W-:-:S02]  /*0a90*/  ISETP.GT.U32.AND P2, PT, R12, R21, PT ;  /* 0x000000150c00720c */ /* 0x000fc40003f44070 */
[----:B------:R-:W-:Y:S02]  /*0aa0*/  ISETP.GT.U32.AND P3, PT, R12, R23, PT ;  /* 0x000000170c00720c */ /* 0x000fe40003f64070 */
[----:B------:R-:W-:Y:S02]  /*0ab0*/  ISETP.GT.U32.AND P4, PT, R13, R14, PT ;  /* 0x0000000e0d00720c */ /* 0x000fe40003f84070 */
[C---:B------:R-:W-:Y:S02]  /*0ac0*/  LOP3.LUT R20, R4.reuse, 0x1c0, R5, 0xf8, !PT ;  /* 0x000001c004147812 */ /* 0x040fe400078ef805 */
[----:B------:R-:W-:Y:S01]  /*0ad0*/  LOP3.LUT R29, R4, 0x600, R29, 0xf8, !PT ;  /* 0x00000600041d7812 */ /* 0x000fe200078ef81d */
[----:B------:R-:W-:Y:S01]  /*0ae0*/  IMAD.SHL.U32 R4, R11, 0x20, RZ ;  /* 0x000000200b047824 */ /* 0x000fe200078e00ff */
[----:B------:R-:W-:Y:S01]  /*0af0*/  LOP3.LUT R27, R20, R27, RZ, 0x3c, !PT ;  /* 0x0000001b141b7212 */ /* 0x000fe200078e3cff */
[--C-:B------:R-:W-:Y:S01]  /*0b00*/  @!P0 IMAD.IADD R15, R15, 0x1, -R12.reuse ;  /* 0x000000010f0f8824 */ /* 0x100fe200078e0a0c */
[----:B------:R-:W-:Y:S01]  /*0b10*/  ISETP.NE.AND P0, PT, R17, RZ, PT ;  /* 0x000000ff1100720c */ /* 0x000fe20003f05270 */
[--C-:B------:R-:W-:Y:S01]  /*0b20*/  @!P2 IMAD.IADD R21, R21, 0x1, -R12.reuse ;  /* 0x000000011515a824 */ /* 0x100fe200078e0a0c */
[----:B------:R-:W-:Y:S01]  /*0b30*/  ISETP.GE.AND P2, PT, R9, RZ, PT ;  /* 0x000000ff0900720c */ /* 0x000fe20003f46270 */
[--C-:B------:R-:W-:Y:S01]  /*0b40*/  @!P3 IMAD.IADD R23, R23, 0x1, -R12.reuse ;  /* 0x000000011717b824 */ /* 0x100fe200078e0a0c */
[----:B------:R-:W-:Y:S01]  /*0b50*/  ISETP.GE.AND P3, PT, R8, RZ, PT ;  /* 0x000000ff0800720c */ /* 0x000fe20003f66270 */
[----:B------:R-:W-:Y:S01]  /*0b60*/  @!P4 IMAD.IADD R14, R14, 0x1, -R13 ;  /* 0x000000010e0ec824 */ /* 0x000fe200078e0a0d */
[----:B------:R-:W-:Y:S01]  /*0b70*/  ISETP.GE.AND P4, PT, R7, RZ, PT ;  /* 0x000000ff0700720c */ /* 0x000fe20003f86270 */
[----:B------:R-:W-:Y:S01]  /*0b80*/  @!P1 IMAD.IADD R19, R19, 0x1, -R12 ;  /* 0x0000000113139824 */ /* 0x000fe200078e0a0c */
[----:B------:R-:W-:Y:S01]  /*0b90*/  LOP3.LUT R24, R4, 0x200, RZ, 0xc0, !PT ;  /* 0x0000020004187812 */ /* 0x000fe200078ec0ff */
[----:B------:R-:W-:Y:S01]  /*0ba0*/  @!P5 IMAD.MOV R23, RZ, RZ, -R23 ;  /* 0x000000ffff17d224 */ /* 0x000fe200078e0a17 */
[----:B------:R-:W-:Y:S01]  /*0bb0*/  ISETP.NE.AND P1, PT, R16, RZ, PT ;  /* 0x000000ff1000720c */ /* 0x000fe20003f25270 */
[----:B------:R-:W-:Y:S01]  /*0bc0*/  @!P6 IMAD.MOV R14, RZ, RZ, -R14 ;  /* 0x000000ffff0ee224 */ /* 0x000fe200078e0a0e */
[----:B------:R-:W-:-:S02]  /*0bd0*/  IADD3 R24, PT, PT, R27, UR4, R24 ;  /* 0x000000041b187c10 */ /* 0x000fc4000fffe018 */
[----:B------:R-:W-:Y:S01]  /*0be0*/  LOP3.LUT R12, RZ, R17, RZ, 0x33, !PT ;  /* 0x00000011ff0c7212 */ /* 0x000fe200078e33ff */
[----:B------:R-:W-:Y:S01]  /*0bf0*/  @!P2 IMAD.MOV R15, RZ, RZ, -R15 ;  /* 0x000000ffff0fa224 */ /* 0x000fe200078e0a0f */
[----:B------:R-:W-:Y:S01]  /*0c00*/  LOP3.LUT R27, R3, 0x8, RZ, 0xfc, !PT ;  /* 0x00000008031b7812 */ /* 0x000fe200078efcff */
[----:B------:R-:W-:Y:S01]  /*0c10*/  @!P3 IMAD.MOV R19, RZ, RZ, -R19 ;  /* 0x000000ffff13b224 */ /* 0x000fe200078e0a13 */
[----:B---3--:R-:W-:Y:S01]  /*0c20*/  LEA R41, P2, R49, UR12, 0x1 ;  /* 0x0000000c31297c11 */ /* 0x008fe2000f8408ff */
[----:B------:R-:W-:Y:S01]  /*0c30*/  @!P4 IMAD.MOV R21, RZ, RZ, -R21 ;  /* 0x000000ffff15c224 */ /* 0x000fe200078e0a15 */
[C---:B------:R-:W-:Y:S01]  /*0c40*/  SEL R15, R12.reuse, R15, !P0 ;  /* 0x0000000f0c0f7207 */ /* 0x040fe20004000000 */
[----:B------:R-:W-:Y:S01]  /*0c50*/  IMAD R51, R27, R38, RZ ;  /* 0x000000261b337224 */ /* 0x000fe200078e02ff */
[----:B------:R-:W-:Y:S01]  /*0c60*/  SEL R19, R12, R19, !P0 ;  /* 0x000000130c137207 */ /* 0x000fe20004000000 */
[----:B------:R-:W-:Y:S01]  /*0c70*/  IMAD.SHL.U32 R38, R38, 0x20, RZ ;  /* 0x0000002026267824 */ /* 0x000fe200078e00ff */
[C---:B------:R-:W-:Y:S01]  /*0c80*/  SEL R21, R12.reuse, R21, !P0 ;  /* 0x000000150c157207 */ /* 0x040fe20004000000 */
[----:B--2---:R-:W-:Y:S01]  /*0c90*/  IMAD R15, R15, UR8, RZ ;  /* 0x000000080f0f7c24 */ /* 0x004fe2000f8e02ff */
[----:B------:R-:W-:Y:S01]  /*0ca0*/  SEL R12, R12, R23, !P0 ;  /* 0x000000170c0c7207 */ /* 0x000fe20004000000 */
[----:B------:R-:W-:Y:S01]  /*0cb0*/  IMAD R19, R19, UR8, RZ ;  /* 0x0000000813137c24 */ /* 0x000fe2000f8e02ff */
[----:B------:R-:W-:Y:S01]  /*0cc0*/  @!P1 LOP3.LUT R14, RZ, R16, RZ, 0x33, !PT ;  /* 0x00000010ff0e9212 */ /* 0x000fe200078e33ff */
[----:B------:R-:W-:Y:S01]  /*0cd0*/  IMAD R21, R21, UR8, RZ ;  /* 0x0000000815157c24 */ /* 0x000fe2000f8e02ff */
[----:B------:R-:W-:Y:S01]  /*0ce0*/  LEA R39, P1, R47, UR12, 0x1 ;  /* 0x0000000c2f277c11 */ /* 0x000fe2000f8208ff */
[----:B------:R-:W-:Y:S01]  /*0cf0*/  IMAD R12, R12, UR8, RZ ;  /* 0x000000080c0c7c24 */ /* 0x000fe2000f8e02ff */
[----:B------:R-:W-:Y:S01]  /*0d00*/  LEA R43, P3, R51, UR12, 0x1 ;  /* 0x0000000c332b7c11 */ /* 0x000fe2000f8608ff */
[----:B------:R-:W-:Y:S01]  /*0d10*/  IMAD R14, R14, UR9, RZ ;  /* 0x000000090e0e7c24 */ /* 0x000fe2000f8e02ff */
[----:B------:R-:W-:-:S02]  /*0d20*/  SHF.R.S32.HI R11, RZ, 0x1f, R40 ;  /* 0x0000001fff0b7819 */ /* 0x000fc40000011428 */
[----:B------:R-:W-:Y:S02]  /*0d30*/  CS2R R16, SRZ ;  /* 0x0000000000107805 */ /* 0x000fe4000001ff00 */
[----:B------:R-:W-:Y:S02]  /*0d40*/  LOP3.LUT R29, R29, 0x30, R18, 0x78, !PT ;  /* 0x000000301d1d7812 */ /* 0x000fe400078e7812 */
[----:B------:R-:W-:Y:S02]  /*0d50*/  LOP3.LUT R18, R18, 0x1fe, RZ, 0xc0, !PT ;  /* 0x000001fe12127812 */ /* 0x000fe400078ec0ff */
[----:B------:R-:W-:Y:S02]  /*0d60*/  LEA.HI.X.SX32 R49, R49, UR13, 0x1, P2 ;  /* 0x0000000d31317c11 */ /* 0x000fe400090f0eff */
[----:B------:R-:W-:Y:S02]  /*0d70*/  LOP3.LUT R20, R5, 0x1c0, RZ, 0xc0, !PT ;  /* 0x000001c005147812 */ /* 0x000fe400078ec0ff */
[----:B------:R-:W-:-:S02]  /*0d80*/  LEA.HI.X.SX32 R47, R47, UR13, 0x1, P1 ;  /* 0x0000000d2f2f7c11 */ /* 0x000fc400088f0eff */
[----:B------:R-:W-:Y:S02]  /*0d90*/  LEA.HI.X.SX32 R51, R51, UR13, 0x1, P3 ;  /* 0x0000000d33337c11 */ /* 0x000fe400098f0eff */
[----:B------:R-:W-:Y:S02]  /*0da0*/  LEA R34, P2, R19, UR14, 0x1 ;  /* 0x0000000e13227c11 */ /* 0x000fe4000f8408ff */
[----:B------:R-:W-:Y:S02]  /*0db0*/  LEA.HI R40, R11, R40, RZ, 0x5 ;  /* 0x000000280b287211 */ /* 0x000fe400078f28ff */
[----:B------:R-:W-:Y:S02]  /*0dc0*/  LEA R45, P0, R59, UR12, 0x1 ;  /* 0x0000000c3b2d7c11 */ /* 0x000fe4000f8008ff */
[----:B------:R-:W-:Y:S02]  /*0dd0*/  LEA R36, P1, R15, UR14, 0x1 ;  /* 0x0000000e0f247c11 */ /* 0x000fe4000f8208ff */
[----:B------:R-:W-:-:S02]  /*0de0*/  LEA R32, P3, R21, UR14, 0x1 ;  /* 0x0000000e15207c11 */ /* 0x000fc4000f8608ff */
[----:B------:R-:W-:Y:S02]  /*0df0*/  LEA R30, P4, R12, UR14, 0x1 ;  /* 0x0000000e0c1e7c11 */ /* 0x000fe4000f8808ff */
[----:B------:R-:W-:Y:S02]  /*0e00*/  LOP3.LUT R11, R18, 0x30, R25, 0x78, !PT ;  /* 0x00000030120b7812 */ /* 0x000fe400078e7819 */
[----:B------:R-:W-:Y:S01]  /*0e10*/  IADD3 R25, PT, PT, R29, UR4, R20 ;  /* 0x000000041d197c10 */ /* 0x000fe2000fffe014 */
[----:B------:R-:W-:Y:S01]  /*0e20*/  IMAD.WIDE R28, R14, 0x2, RZ ;  /* 0x000000020e1c7825 */ /* 0x000fe200078e02ff */
[----:B------:R-:W-:Y:S02]  /*0e30*/  LEA.HI.X.SX32 R35, R19, UR15, 0x1, P2 ;  /* 0x0000000f13237c11 */ /* 0x000fe400090f0eff */
[----:B------:R-:W-:Y:S02]  /*0e40*/  CS2R R18, SRZ ;  /* 0x0000000000127805 */ /* 0x000fe4000001ff00 */
[----:B------:R-:W-:-:S02]  /*0e50*/  LEA.HI.X.SX32 R37, R15, UR15, 0x1, P1 ;  /* 0x0000000f0f257c11 */ /* 0x000fc400088f0eff */
[----:B------:R-:W-:Y:S02]  /*0e60*/  LEA.HI.X.SX32 R33, R21, UR15, 0x1, P3 ;  /* 0x0000000f15217c11 */ /* 0x000fe400098f0eff */
[----:B------:R-:W-:Y:S02]  /*0e70*/  LEA.HI.X.SX32 R31, R12, UR15, 0x1, P4 ;  /* 0x0000000f0c1f7c11 */ /* 0x000fe4000a0f0eff */
[----:B------:R-:W-:Y:S02]  /*0e80*/  LEA.HI.X.SX32 R59, R59, UR13, 0x1, P0 ;  /* 0x0000000d3b3b7c11 */ /* 0x000fe400080f0eff */
[----:B------:R-:W-:-:S07]  /*0e90*/  SHF.R.S32.HI R40, RZ, 0x5, R40 ;  /* 0x00000005ff287819 */ /* 0x000fce0000011428 */
.L_x_1:
[----:B------:R-:W-:Y:S02]  /*0ea0*/  ISETP.GE.AND P0, PT, R3, UR5, PT ;  /* 0x0000000503007c0c */ /* 0x000fe4000bf06270 */
[----:B------:R-:W-:Y:S02]  /*0eb0*/  IADD3 R12, P1, PT, R28, R45, RZ ;  /* 0x0000002d1c0c7210 */ /* 0x000fe40007f3e0ff */
[----:B------:R-:W-:-:S03]  /*0ec0*/  PRMT R22, RZ, 0x7610, R22 ;  /* 0x00007610ff167816 */ /* 0x000fc60000000016 */
[----:B------:R-:W-:Y:S01]  /*0ed0*/  IMAD.X R13, R29, 0x1, R59, P1 ;  /* 0x000000011d0d7824 */ /* 0x000fe200008e063b */
[----:B------:R-:W-:-:S05]  /*0ee0*/  ISETP.GE.AND P1, PT, R27, UR5, PT ;  /* 0x000000051b007c0c */ /* 0x000fca000bf26270 */
[----:B------:R0:W2:Y:S01]  /*0ef0*/  @!P0 LDG.E.U16 R22, desc[UR6][R12.64] ;  /* 0x000000060c168981 */ /* 0x0000a2000c1e1500 */
[----:B------:R-:W-:Y:S02]  /*0f00*/  IADD3 R20, P0, PT, R28, R43, RZ ;  /* 0x0000002b1c147210 */ /* 0x000fe40007f1e0ff */
[----:B------:R-:W-:Y:S02]  /*0f10*/  PRMT R42, RZ, 0x7610, R42 ;  /* 0x00007610ff2a7816 */ /* 0x000fe4000000002a */
[----:B------:R-:W-:Y:S01]  /*0f20*/  ISETP.GE.AND P2, PT, R26, UR5, PT ;  /* 0x000000051a007c0c */ /* 0x000fe2000bf46270 */
[----:B------:R-:W-:Y:S01]  /*0f30*/  IMAD.X R21, R29, 0x1, R51, P0 ;  /* 0x000000011d157824 */ /* 0x000fe200000e0633 */
[----:B------:R-:W-:-:S04]  /*0f40*/  IADD3 R14, P0, PT, R28, R41, RZ ;  /* 0x000000291c0e7210 */ /* 0x000fc80007f1e0ff */
[----:B------:R1:W3:Y:S01]  /*0f50*/  @!P1 LDG.E.U16 R42, desc[UR6][R20.64] ;  /* 0x00000006142a9981 */ /* 0x0002e2000c1e1500 */
[----:B------:R-:W-:Y:S01]  /*0f60*/  ISETP.GE.AND P1, PT, R2, UR5, PT ;  /* 0x0000000502007c0c */ /* 0x000fe2000bf26270 */
[C---:B------:R-:W-:Y:S01]  /*0f70*/  IMAD.X R15, R29.reuse, 0x1, R49, P0 ;  /* 0x000000011d0f7824 */ /* 0x040fe200000e0631 */
[----:B0-----:R-:W-:Y:S02]  /*0f80*/  IADD3 R12, P0, PT, R28, R39, RZ ;  /* 0x000000271c0c7210 */ /* 0x001fe40007f1e0ff */
[----:B------:R-:W-:Y:S02]  /*0f90*/  PRMT R44, RZ, 0x7610, R44 ;  /* 0x00007610ff2c7816 */ /* 0x000fe4000000002c */
[----:B------:R-:W-:Y:S01]  /*0fa0*/  PRMT R46, RZ, 0x7610, R46 ;  /* 0x00007610ff2e7816 */ /* 0x000fe2000000002e */
[----:B------:R-:W-:-:S03]  /*0fb0*/  IMAD.X R13, R29, 0x1, R47, P0 ;  /* 0x000000011d0d7824 */ /* 0x000fc600000e062f */
[----:B------:R0:W4:Y:S01]  /*0fc0*/  @!P2 LDG.E.U16 R44, desc[UR6][R14.64] ;  /* 0x000000060e2ca981 */ /* 0x000122000c1e1500 */
[----:B------:R-:W-:-:S03]  /*0fd0*/  ISETP.GE.AND P2, PT, R0, UR5, PT ;  /* 0x0000000500007c0c */ /* 0x000fc6000bf46270 */
[----:B------:R5:W4:Y:S01]  /*0fe0*/  @!P1 LDG.E.U16 R46, desc[UR6][R12.64] ;  /* 0x000000060c2e9981 */ /* 0x000b22000c1e1500 */
[----:B------:R-:W-:Y:S01]  /*0ff0*/  PRMT R48, RZ, 0x7610, R48 ;  /* 0x00007610ff307816 */ /* 0x000fe20000000030 */
[C---:B-1----:R-:W-:Y:S01]  /*1000*/  IMAD.WIDE R20, R55.reuse, 0x2, R30 ;  /* 0x0000000237147825 */ /* 0x042fe200078e021e */
[----:B------:R-:W-:Y:S01]  /*1010*/  BAR.SYNC.DEFER_BLOCKING 0x0 ;  /* 0x0000000000007b1d */ /* 0x000fe20000010000 */
[----:B------:R-:W-:Y:S02]  /*1020*/  PRMT R50, RZ, 0x7610, R50 ;  /* 0x00007610ff327816 */ /* 0x000fe40000000032 */
[C---:B0-----:R-:W-:Y:S01]  /*1030*/  IMAD.WIDE R14, R55.reuse, 0x2, R32 ;  /* 0x00000002370e7825 */ /* 0x041fe200078e0220 */
[----:B------:R-:W-:Y:S02]  /*1040*/  PRMT R54, RZ, 0x7610, R54 ;  /* 0x00007610ff367816 */ /* 0x000fe40000000036 */
[----:B------:R-:W-:Y:S01]  /*1050*/  PRMT R56, RZ, 0x7610, R56 ;  /* 0x00007610ff387816 */ /* 0x000fe20000000038 */
[----:B-----5:R-:W-:-:S04]  /*1060*/  IMAD.WIDE R12, R55, 0x2, R34 ;  /* 0x00000002370c7825 */ /* 0x020fc800078e0222 */
[----:B------:R-:W-:Y:S01]  /*1070*/  IMAD.WIDE R52, R55, 0x2, R36 ;  /* 0x0000000237347825 */ /* 0x000fe200078e0224 */
[----:B------:R-:W5:Y:S04]  /*1080*/  @!P2 LDG.E.U16 R48, desc[UR6][R20.64] ;  /* 0x000000061430a981 */ /* 0x000f68000c1e1500 */
[----:B------:R-:W5:Y:S04]  /*1090*/  @!P2 LDG.E.U16 R50, desc[UR6][R14.64] ;  /* 0x000000060e32a981 */ /* 0x000f68000c1e1500 */
[----:B------:R-:W5:Y:S04]  /*10a0*/  @!P2 LDG.E.U16 R54, desc[UR6][R12.64] ;  /* 0x000000060c36a981 */ /* 0x000f68000c1e1500 */
[----:B------:R-:W5:Y:S01]  /*10b0*/  @!P2 LDG.E.U16 R56, desc[UR6][R52.64] ;  /* 0x000000063438a981 */ /* 0x000f62000c1e1500 */
[----:B------:R-:W-:-:S05]  /*10c0*/  VIADD R40, R40, 0xffffffff ;  /* 0xffffffff28287836 */ /* 0x000fca0000000000 */
[----:B------:R-:W-:Y:S01]  /*10d0*/  ISETP.NE.U32.AND P0, PT, R40, RZ, PT ;  /* 0x000000ff2800720c */ /* 0x000fe20003f05070 */
[----:B------:R-:W-:Y:S01]  /*10e0*/  UIADD3 UR5, UPT, UPT, UR5, -0x20, URZ ;  /* 0xffffffe005057890 */ /* 0x000fe2000fffe0ff */
[----:B------:R-:W-:-:S04]  /*10f0*/  IMAD.WIDE R36, R57, 0x2, R36 ;  /* 0x0000000239247825 */ /* 0x000fc800078e0224 */
[----:B------:R-:W-:-:S04]  /*1100*/  IMAD.WIDE R34, R57, 0x2, R34 ;  /* 0x0000000239227825 */ /* 0x000fc800078e0222 */
[----:B------:R-:W-:-:S04]  /*1110*/  IMAD.WIDE R32, R57, 0x2, R32 ;  /* 0x0000000239207825 */ /* 0x000fc800078e0220 */
[----:B------:R-:W-:-:S04]  /*1120*/  IMAD.WIDE R30, R57, 0x2, R30 ;  /* 0x00000002391e7825 */ /* 0x000fc800078e021e */
[----:B------:R-:W-:Y:S01]  /*1130*/  IMAD.WIDE R28, R38, 0x2, R28 ;  /* 0x00000002261c7825 */ /* 0x000fe200078e021c */
[----:B--2---:R-:W-:Y:S04]  /*1140*/  STS.U16 [R11+UR4], R22 ;  /* 0x000000160b007988 */ /* 0x004fe80008000404 */
[----:B---3--:R-:W-:Y:S04]  /*1150*/  STS.U16 [R11+UR4+0x200], R42 ;  /* 0x0002002a0b007988 */ /* 0x008fe80008000404 */
[----:B----4-:R-:W-:Y:S04]  /*1160*/  STS.U16 [R11+UR4+0x400], R44 ;  /* 0x0004002c0b007988 */ /* 0x010fe80008000404 */
[----:B------:R-:W-:Y:S04]  /*1170*/  STS.U16 [R11+UR4+0x600], R46 ;  /* 0x0006002e0b007988 */ /* 0x000fe80008000404 */
[----:B-----5:R-:W-:Y:S04]  /*1180*/  STS.U16 [R11+UR4+0x800], R48 ;  /* 0x000800300b007988 */ /* 0x020fe80008000404 */
[----:B------:R-:W-:Y:S04]  /*1190*/  STS.U16 [R11+UR4+0xa00], R50 ;  /* 0x000a00320b007988 */ /* 0x000fe80008000404 */
[----:B------:R-:W-:Y:S04]  /*11a0*/  STS.U16 [R11+UR4+0xc00], R54 ;  /* 0x000c00360b007988 */ /* 0x000fe80008000404 */
[----:B------:R-:W-:Y:S01]  /*11b0*/  STS.U16 [R11+UR4+0xe00], R56 ;  /* 0x000e00380b007988 */ /* 0x000fe20008000404 */
[----:B------:R-:W-:Y:S06]  /*11c0*/  BAR.SYNC.DEFER_BLOCKING 0x0 ;  /* 0x0000000000007b1d */ /* 0x000fec0000010000 */
[----:B------:R-:W-:Y:S04]  /*11d0*/  LDSM.16.MT88.4 R20, [R24] ;  /* 0x000000001814783b */ /* 0x000fe80000004200 */
[----:B------:R-:W0:Y:S02]  /*11e0*/  LDSM.16.M88.4 R12, [R25+0x800] ;  /* 0x00080000190c783b */ /* 0x000e240000000200 */
[----:B0-----:R-:W-:Y:S02]  /*11f0*/  HMMA.16816.F32.BF16 R16, R20, R12, R16 ;  /* 0x0000000c1410723c */ /* 0x001fe40000041810 */
[----:B------:R-:W0:-:S15]  /*1200*/  LDSM.16.MT88.4 R20, [R24+0x400] ;  /* 0x000400001814783b */ /* 0x000e1e0000004200 */
[----:B------:R-:W-:-:S03]  /*1210*/  NOP ;  /* 0x0000000000007918 */ /* 0x000fc60000000000 */
[----:B0-----:R-:W-:Y:S01]  /*1220*/  HMMA.16816.F32.BF16 R16, R20, R14, R16 ;  /* 0x0000000e1410723c */ /* 0x001fe20000041810 */
[----:B------:R-:W-:-:S04]  /*1230*/  NOP ;  /* 0x0000000000007918 */ /* 0x000fc80000000000 */
[----:B------:R-:W-:-:S15]  /*1240*/  @P0 BRA `(.L_x_1) ;  /* 0xfffffffc00140947 */ /* 0x000fde000383ffff */
[----:B------:R-:W-:Y:S02]  /*1250*/  F2FP.BF16.F32.PACK_AB R18, R19, R18 ;  /* 0x000000121312723e */ /* 0x000fe400000010ff */
[----:B------:R-:W-:-:S07]  /*1260*/  F2FP.BF16.F32.PACK_AB R12, R17, R16 ;  /* 0x00000010110c723e */ /* 0x000fce00000010ff */
.L_x_0:
[----:B------:R-:W0:Y:S01]  /*1270*/  S2R R11, SR_TID.X ;  /* 0x00000000000b7919 */ /* 0x000e220000002100 */
[----:B------:R-:W1:Y:S01]  /*1280*/  S2UR UR5, SR_CgaCtaId ;  /* 0x00000000000579c3 */ /* 0x000e620000008800 */
[----:B------:R-:W-:Y:S01]  /*1290*/  LOP3.LUT R4, R4, 0x60, RZ, 0xc0, !PT ;  /* 0x0000006004047812 */ /* 0x000fe200078ec0ff */
[----:B------:R-:W-:-:S06]  /*12a0*/  UMOV UR4, 0x400 ;  /* 0x0000040000047882 */ /* 0x000fcc0000000000 */
[----:B------:R-:W-:Y:S01]  /*12b0*/  BAR.SYNC.DEFER_BLOCKING 0x0 ;  /* 0x0000000000007b1d */ /* 0x000fe20000010000 */
[----:B------:R-:W-:-:S05]  /*12c0*/  LOP3.LUT R14, R5, 0x600, RZ, 0xc0, !PT ;  /* 0x00000600050e7812 */ /* 0x000fca00078ec0ff */
[----:B------:R-:W2:Y:S01]  /*12d0*/  LDCU.128 UR8, c[0x0][0x390] ;  /* 0x00007200ff0877ac */ /* 0x000ea20008000c00 */
[----:B------:R-:W3:Y:S01]  /*12e0*/  LDCU UR12, c[0x0][0x3b8] ;  /* 0x00007700ff0c77ac */ /* 0x000ee20008000800 */
[----:B-1----:R-:W-:Y:S01]  /*12f0*/  ULEA UR4, UR5, UR4, 0x18 ;  /* 0x0000000405047291 */ /* 0x002fe2000f8ec0ff */
[----:B------:R-:W1:Y:S01]  /*1300*/  LDCU UR5, c[0x0][0x3b4] ;  /* 0x00007680ff0577ac */ /* 0x000e620008000800 */
[----:B--2---:R-:W-:Y:S02]  /*1310*/  ISETP.GE.AND P0, PT, R10, UR10, PT ;  /* 0x0000000a0a007c0c */ /* 0x004fe4000bf06270 */
[--C-:B0-----:R-:W-:Y:S01]  /*1320*/  SHF.R.S32.HI R2, RZ, 0x7, R11.reuse ;  /* 0x00000007ff027819 */ /* 0x101fe2000001140b */
[----:B------:R-:W-:Y:S01]  /*1330*/  IMAD.SHL.U32 R3, R11, 0x4, RZ ;  /* 0x000000040b037824 */ /* 0x000fe200078e00ff */
[--C-:B------:R-:W-:Y:S02]  /*1340*/  SHF.R.U32.HI R0, RZ, 0x4, R11.reuse ;  /* 0x00000004ff007819 */ /* 0x100fe4000001160b */
[----:B------:R-:W-:-:S02]  /*1350*/  LOP3.LUT R5, R4, 0x1c, R11, 0xf8, !PT ;  /* 0x0000001c04057812 */ /* 0x000fc400078ef80b */
[----:B------:R-:W-:Y:S02]  /*1360*/  SGXT R2, R2, 0x1 ;  /* 0x000000010202781a */ /* 0x000fe40000000200 */
[--C-:B------:R-:W-:Y:S02]  /*1370*/  LOP3.LUT R0, R0, 0x102, R3.reuse, 0xc8, !PT ;  /* 0x0000010200007812 */ /* 0x100fe400078ec803 */
[----:B------:R-:W-:Y:S02]  /*1380*/  LOP3.LUT R5, R5, 0x440, R2, 0x78, !PT ;  /* 0x0000044005057812 */ /* 0x000fe400078e7802 */
[----:B------:R-:W-:Y:S01]  /*1390*/  LOP3.LUT R3, R14, 0xfc, R3, 0xf8, !PT ;  /* 0x000000fc0e037812 */ /* 0x000fe200078ef803 */
[----:B-1----:R-:W-:Y:S01]  /*13a0*/  IMAD R10, R10, UR5, RZ ;  /* 0x000000050a0a7c24 */ /* 0x002fe2000f8e02ff */
[----:B------:R-:W-:Y:S01]  /*13b0*/  SHF.R.U32.HI R2, RZ, 0x1, R11 ;  /* 0x00000001ff027819 */ /* 0x000fe2000001160b */
[----:B---3--:R-:W-:Y:S01]  /*13c0*/  IMAD R11, R8, UR12, RZ ;  /* 0x0000000c080b7c24 */ /* 0x008fe2000f8e02ff */
[----:B------:R-:W-:-:S02]  /*13d0*/  LOP3.LUT R0, R0, R5, RZ, 0xfc, !PT ;  /* 0x0000000500007212 */ /* 0x000fc400078efcff */
[----:B------:R-:W-:Y:S02]  /*13e0*/  LOP3.LUT R3, R3, 0x60, R2, 0x78, !PT ;  /* 0x0000006003037812 */ /* 0x000fe400078e7802 */
[----:B------:R-:W-:Y:S01]  /*13f0*/  PRMT R4, R12, 0x7632, R4 ;  /* 0x000076320c047816 */ /* 0x000fe20000000004 */
[----:B------:R0:W-:Y:S01]  /*1400*/  STS.U16 [R0+UR4], R12 ;  /* 0x0000000c00007988 */ /* 0x0001e20008000404 */
[----:B------:R-:W-:Y:S02]  /*1410*/  LOP3.LUT R2, R0, 0x20, RZ, 0x3c, !PT ;  /* 0x0000002000027812 */ /* 0x000fe400078e3cff */
[----:B------:R-:W-:Y:S01]  /*1420*/  PRMT R5, R18, 0x7632, R5 ;  /* 0x0000763212057816 */ /* 0x000fe20000000005 */
[----:B------:R1:W-:Y:S01]  /*1430*/  STS.U16 [R0+UR4+0x80], R4 ;  /* 0x0000800400007988 */ /* 0x0003e20008000404 */
[C---:B------:R-:W-:Y:S01]  /*1440*/  ISETP.LT.AND P2, PT, R7.reuse, UR11, !P0 ;  /* 0x0000000b07007c0c */ /* 0x040fe2000c741270 */
[----:B------:R-:W-:Y:S01]  /*1450*/  IMAD R7, R7, UR12, RZ ;  /* 0x0000000c07077c24 */ /* 0x000fe2000f8e02ff */
[----:B------:R-:W-:Y:S01]  /*1460*/  ISETP.LT.AND P3, PT, R6, UR11, !P0 ;  /* 0x0000000b06007c0c */ /* 0x000fe2000c761270 */
[----:B------:R-:W-:Y:S01]  /*1470*/  STS.U16 [R2+UR4+0x200], R18 ;  /* 0x0002001202007988 */ /* 0x000fe20008000404 */
[----:B------:R-:W-:Y:S01]  /*1480*/  ISETP.LT.AND P1, PT, R8, UR11, !P0 ;  /* 0x0000000b08007c0c */ /* 0x000fe2000c721270 */
[C---:B0-----:R-:W-:Y:S01]  /*1490*/  IMAD R12, R9.reuse, UR12, RZ ;  /* 0x0000000c090c7c24 */ /* 0x041fe2000f8e02ff */
[----:B------:R-:W-:Y:S01]  /*14a0*/  ISETP.LT.AND P0, PT, R9, UR11, !P0 ;  /* 0x0000000b09007c0c */ /* 0x000fe2000c701270 */
[----:B------:R0:W-:Y:S01]  /*14b0*/  STS.U16 [R2+UR4+0x280], R5 ;  /* 0x0002800502007988 */ /* 0x0001e20008000404 */
[----:B-1----:R-:W-:Y:S01]  /*14c0*/  IMAD R0, R6, UR12, RZ ;  /* 0x0000000c06007c24 */ /* 0x002fe2000f8e02ff */
[----:B------:R-:W-:Y:S01]  /*14d0*/  BAR.SYNC.DEFER_BLOCKING 0x0 ;  /* 0x0000000000007b1d */ /* 0x000fe20000010000 */
[----:B0-----:R-:W-:-:S04]  /*14e0*/  LEA R5, P4, R10, UR8, 0x1 ;  /* 0x000000080a057c11 */ /* 0x001fc8000f8808ff */
[----:B------:R-:W-:Y:S02]  /*14f0*/  LEA.HI.X.SX32 R10, R10, UR9, 0x1, P4 ;  /* 0x000000090a0a7c11 */ /* 0x000fe4000a0f0eff */
[CC--:B------:R-:W-:Y:S02]  /*1500*/  LEA R2, P4, R0.reuse, R5.reuse, 0x1 ;  /* 0x0000000500027211 */ /* 0x0c0fe400078808ff */
[-C--:B------:R-:W-:Y:S02]  /*1510*/  LEA R4, P6, R7, R5.reuse, 0x1 ;  /* 0x0000000507047211 */ /* 0x080fe400078c08ff */
[----:B------:R-:W-:Y:S01]  /*1520*/  LEA R6, P5, R11, R5, 0x1 ;  /* 0x000000050b067211 */ /* 0x000fe200078a08ff */
[----:B------:R-:W0:Y:S04]  /*1530*/  LDS R13, [R3+UR4] ;  /* 0x00000004030d7984 */ /* 0x000e280008000800 */
[----:B------:R1:W2:Y:S02]  /*1540*/  LDS R15, [R3+UR4+0x100] ;  /* 0x00010004030f7984 */ /* 0x0002a40008000800 */
[----:B-1----:R-:W-:-:S02]  /*1550*/  LEA.HI.X.SX32 R3, R0, R10, 0x1, P4 ;  /* 0x0000000a00037211 */ /* 0x002fc400020f0eff */
[C---:B------:R-:W-:Y:S02]  /*1560*/  LEA R8, P4, R12.reuse, R5, 0x1 ;  /* 0x000000050c087211 */ /* 0x040fe400078808ff */
[-C--:B------:R-:W-:Y:S02]  /*1570*/  LEA.HI.X.SX32 R5, R7, R10.reuse, 0x1, P6 ;  /* 0x0000000a07057211 */ /* 0x080fe400030f0eff */
[-C--:B------:R-:W-:Y:S02]  /*1580*/  LEA.HI.X.SX32 R7, R11, R10.reuse, 0x1, P5 ;  /* 0x0000000a0b077211 */ /* 0x080fe400028f0eff */
[----:B------:R-:W-:Y:S02]  /*1590*/  LEA.HI.X.SX32 R9, R12, R10, 0x1, P4 ;  /* 0x0000000a0c097211 */ /* 0x000fe400020f0eff */
[----:B0-----:R-:W-:Y:S01]  /*15a0*/  PRMT R0, R13, 0x7632, R0 ;  /* 0x000076320d007816 */ /* 0x001fe20000000000 */
[----:B------:R0:W-:Y:S04]  /*15b0*/  @P3 STG.E.U16 desc[UR6][R2.64], R13 ;  /* 0x0000000d02003986 */ /* 0x0001e8000c101506 */
[----:B------:R0:W-:Y:S04]  /*15c0*/  @P2 STG.E.U16 desc[UR6][R4.64], R0 ;  /* 0x0000000004002986 */ /* 0x0001e8000c101506 */
[----:B--2---:R0:W-:Y:S01]  /*15d0*/  @P1 STG.E.U16 desc[UR6][R6.64], R15 ;  /* 0x0000000f06001986 */ /* 0x0041e2000c101506 */
[----:B------:R-:W-:Y:S05]  /*15e0*/  @!P0 EXIT ;  /* 0x000000000000894d */ /* 0x000fea0003800000 */
[----:B0-----:R-:W-:-:S05]  /*15f0*/  PRMT R4, R15, 0x7632, R4 ;  /* 0x000076320f047816 */ /* 0x001fca0000000004 */
[----:B------:R-:W-:Y:S01]  /*1600*/  STG.E.U16 desc[UR6][R8.64], R4 ;  /* 0x0000000408007986 */ /* 0x000fe2000c101506 */
[----:B------:R-:W-:Y:S05]  /*1610*/  EXIT ;  /* 0x000000000000794d */ /* 0x000fea0003800000 */
.L_x_2:
[----:B------:R-:W-:-:S00]  /*1620*/  BRA `(.L_x_2) ;  /* 0xfffffffc00fc7947 */ /* 0x000fc0000383ffff */
[----:B------:R-:W-:-:S00]  /*1630*/  NOP ;  /* 0x0000000000007918 */ /* 0x000fc00000000000 */
        /* <DEDUP_REMOVED lines=12> */
.L_x_3:


//--------------------- .nv.shared.matmul_kernel  --------------------------
	.section	.nv.shared.matmul_kernel,"aw",@nobits
	.sectionflags	@""
	.align	16
	.zero		1024


//--------------------- .nv.shared.reserved.0     --------------------------
	.section	.nv.shared.reserved.0,"aw",@nobits
	.weak		__nv_reservedSMEM_offset_0_alias
	.size		__nv_reservedSMEM_offset_0_alias, 0, 64
	.other		__nv_reservedSMEM_offset_0_alias,@"STO_CUDA_RESERVED_SHARED STV_DEFAULT"
__nv_reservedSMEM_offset_0_alias:
	.zero		0
	.zero		64


//--------------------- .nv.constant0.matmul_kernel --------------------------
	.section	.nv.constant0.matmul_kernel,"a",@progbits
	.sectionflags	@""
	.align	4
.nv.constant0.matmul_kernel:
	.zero		976


//--------------------- SYMBOLS --------------------------

	.type		.nv.reservedSmem.offset0,@object
	.size		.nv.reservedSmem.offset0,0x4
	.type		.nv.reservedSmem.cap,@object
	.size		.nv.reservedSmem.cap,0x4
